//
// Generated by NVIDIA NVVM Compiler
//
// Compiler Build ID: CL-36424714
// Cuda compilation tools, release 13.0, V13.0.88
// Based on NVVM 20.0.0
//

.version 9.0
.target sm_100
.address_size 64

	// .globl	_Z15max_pool_kerneliiiiiPdS_

.visible .entry _Z15max_pool_kerneliiiiiPdS_(
	.param .u32 _Z15max_pool_kerneliiiiiPdS__param_0,
	.param .u32 _Z15max_pool_kerneliiiiiPdS__param_1,
	.param .u32 _Z15max_pool_kerneliiiiiPdS__param_2,
	.param .u32 _Z15max_pool_kerneliiiiiPdS__param_3,
	.param .u32 _Z15max_pool_kerneliiiiiPdS__param_4,
	.param .u64 .ptr .align 1 _Z15max_pool_kerneliiiiiPdS__param_5,
	.param .u64 .ptr .align 1 _Z15max_pool_kerneliiiiiPdS__param_6
)
{
	.reg .b64 	%rd<4>;

	ld.param.u64 	%rd1, [_Z15max_pool_kerneliiiiiPdS__param_6];
	cvta.to.global.u64 	%rd2, %rd1;
	mov.b64 	%rd3, 4666723172467343360;
	st.global.u64 	[%rd2], %rd3;
	ret;

}
	// .globl	_Z13test_gpu_copyPdS_
.visible .entry _Z13test_gpu_copyPdS_(
	.param .u64 .ptr .align 1 _Z13test_gpu_copyPdS__param_0,
	.param .u64 .ptr .align 1 _Z13test_gpu_copyPdS__param_1
)
{
	.reg .b32 	%r<11>;
	.reg .b64 	%rd<8>;
	.reg .b64 	%fd<4>;

	ld.param.u64 	%rd1, [_Z13test_gpu_copyPdS__param_0];
	ld.param.u64 	%rd2, [_Z13test_gpu_copyPdS__param_1];
	mov.u32 	%r1, %ntid.x;
	mov.u32 	%r2, %ctaid.x;
	mov.u32 	%r3, %tid.x;
	mad.lo.s32 	%r4, %r1, %r2, %r3;
	mov.u32 	%r5, %ntid.y;
	mov.u32 	%r6, %ctaid.y;
	mov.u32 	%r7, %tid.y;
	mad.lo.s32 	%r8, %r5, %r6, %r7;
	shl.b32 	%r9, %r4, 10;
	add.s32 	%r10, %r8, %r9;
	cvta.to.global.u64 	%rd3, %rd1;
	cvta.to.global.u64 	%rd4, %rd2;
	mul.wide.s32 	%rd5, %r10, 8;
	add.s64 	%rd6, %rd3, %rd5;
	ld.global.f64 	%fd1, [%rd6];
	add.s64 	%rd7, %rd4, %rd5;
	st.global.f64 	[%rd7], %fd1;
	ld.global.f64 	%fd2, [%rd6+8388608];
	st.global.f64 	[%rd7+8388608], %fd2;
	ld.global.f64 	%fd3, [%rd6+16777216];
	st.global.f64 	[%rd7+16777216], %fd3;
	ret;

}


// ===== COMPILED SASS (sm_100) =====

	.target	sm_100

	.elftype	@"ET_EXEC"


//--------------------- .note.nv.tkinfo           --------------------------
	.section	.note.nv.tkinfo,"",@"SHT_NOTE"
	.sectionflags	@"SHF_NOTE_NV_TKINFO"
	.tkinfo
        /*0018*/ 	.word	0x00000002
        /*0030*/ 	.string	""
        /*0030*/ 	.string	"ptxas"
        /*0030*/ 	.string	"Cuda compilation tools, release 13.0, V13.0.88"
        /*0030*/ 	.string	"Build cuda_13.0.r13.0/compiler.36424714_0"
        /*0030*/ 	.string	"-arch sm_100 -m 64 "



//--------------------- .note.nv.cuinfo           --------------------------
	.section	.note.nv.cuinfo,"",@"SHT_NOTE"
	.sectionflags	@"SHF_NOTE_NV_CUINFO"
        /*0018*/ 	.short	0x0002
        /*001a*/ 	.short	0x0064
        /*001c*/ 	.short	0x0082
	.zero		2


//--------------------- .nv.info                  --------------------------
	.section	.nv.info,"",@"SHT_CUDA_INFO"
	.align	4


	//----- nvinfo : EIATTR_REGCOUNT
	.align		4
        /*0000*/ 	.byte	0x04, 0x2f
        /*0002*/ 	.short	(.L_1 - .L_0)
	.align		4
.L_0:
        /*0004*/ 	.word	index@(_Z15max_pool_kerneliiiiiPdS_)
        /*0008*/ 	.word	0x00000008


	//----- nvinfo : EIATTR_FRAME_SIZE
	.align		4
.L_1:
        /*000c*/ 	.byte	0x04, 0x11
        /*000e*/ 	.short	(.L_3 - .L_2)
	.align		4
.L_2:
        /*0010*/ 	.word	index@(_Z15max_pool_kerneliiiiiPdS_)
        /*0014*/ 	.word	0x00000000


	//----- nvinfo : EIATTR_REGCOUNT
	.align		4
.L_3:
        /*0018*/ 	.byte	0x04, 0x2f
        /*001a*/ 	.short	(.L_5 - .L_4)
	.align		4
.L_4:
        /*001c*/ 	.word	index@(_Z13test_gpu_copyPdS_)
        /*0020*/ 	.word	0x00000012


	//----- nvinfo : EIATTR_FRAME_SIZE
	.align		4
.L_5:
        /*0024*/ 	.byte	0x04, 0x11
        /*0026*/ 	.short	(.L_7 - .L_6)
	.align		4
.L_6:
        /*0028*/ 	.word	index@(_Z13test_gpu_copyPdS_)
        /*002c*/ 	.word	0x00000000


	//----- nvinfo : EIATTR_MIN_STACK_SIZE
	.align		4
.L_7:
        /*0030*/ 	.byte	0x04, 0x12
        /*0032*/ 	.short	(.L_9 - .L_8)
	.align		4
.L_8:
        /*0034*/ 	.word	index@(_Z13test_gpu_copyPdS_)
        /*0038*/ 	.word	0x00000000


	//----- nvinfo : EIATTR_MIN_STACK_SIZE
	.align		4
.L_9:
        /*003c*/ 	.byte	0x04, 0x12
        /*003e*/ 	.short	(.L_11 - .L_10)
	.align		4
.L_10:
        /*0040*/ 	.word	index@(_Z15max_pool_kerneliiiiiPdS_)
        /*0044*/ 	.word	0x00000000
.L_11:


//--------------------- .nv.compat                --------------------------
	.section	.nv.compat,"",@"SHT_CUDA_COMPAT_INFO"
	.align	4
        /*0000*/ 	.byte	0x02, 0x09, 0x00, 0x00, 0x02, 0x02, 0x01, 0x00, 0x02, 0x05, 0x05, 0x00, 0x03, 0x07, 0x01, 0x01
        /*0010*/ 	.byte	0x02, 0x03, 0x00, 0x00, 0x02, 0x06, 0x01, 0x00, 0x04, 0x0b, 0x08, 0x00, 0x09, 0x00, 0x00, 0x00
        /*0020*/ 	.byte	0x00, 0x00, 0x00, 0x00


//--------------------- .nv.info._Z13test_gpu_copyPdS_ --------------------------
	.section	.nv.info._Z13test_gpu_copyPdS_,"",@"SHT_CUDA_INFO"
	.sectionflags	@""
	.align	4


	//----- nvinfo : EIATTR_CUDA_API_VERSION
	.align		4
        /*0000*/ 	.byte	0x04, 0x37
        /*0002*/ 	.short	(.L_13 - .L_12)
.L_12:
        /*0004*/ 	.word	0x00000082


	//----- nvinfo : EIATTR_KPARAM_INFO
	.align		4
.L_13:
        /*0008*/ 	.byte	0x04, 0x17
        /*000a*/ 	.short	(.L_15 - .L_14)
.L_14:
        /*000c*/ 	.word	0x00000000
        /*0010*/ 	.short	0x0001
        /*0012*/ 	.short	0x0008
        /*0014*/ 	.byte	0x00, 0xf5, 0x21, 0x00


	//----- nvinfo : EIATTR_KPARAM_INFO
	.align		4
.L_15:
        /*0018*/ 	.byte	0x04, 0x17
        /*001a*/ 	.short	(.L_17 - .L_16)
.L_16:
        /*001c*/ 	.word	0x00000000
        /*0020*/ 	.short	0x0000
        /*0022*/ 	.short	0x0000
        /*0024*/ 	.byte	0x00, 0xf5, 0x21, 0x00


	//----- nvinfo : EIATTR_SPARSE_MMA_MASK
	.align		4
.L_17:
        /*0028*/ 	.byte	0x03, 0x50
        /*002a*/ 	.short	0x0000


	//----- nvinfo : EIATTR_MAXREG_COUNT
	.align		4
        /*002c*/ 	.byte	0x03, 0x1b
        /*002e*/ 	.short	0x00ff


	//----- nvinfo : EIATTR_MERCURY_ISA_VERSION
	.align		4
        /*0030*/ 	.byte	0x03, 0x5f
        /*0032*/ 	.short	0x0101


	//----- nvinfo : EIATTR_VRC_CTA_INIT_COUNT
	.align		4
        /*0034*/ 	.byte	0x02, 0x4a
	.zero		1
	.zero		1


	//----- nvinfo : EIATTR_EXIT_INSTR_OFFSETS
	.align		4
        /*0038*/ 	.byte	0x04, 0x1c
        /*003a*/ 	.short	(.L_19 - .L_18)


	//   ....[0]....
.L_18:
        /*003c*/ 	.word	0x00000190


	//----- nvinfo : EIATTR_CBANK_PARAM_SIZE
	.align		4
.L_19:
        /*0040*/ 	.byte	0x03, 0x19
        /*0042*/ 	.short	0x0010


	//----- nvinfo : EIATTR_PARAM_CBANK
	.align		4
        /*0044*/ 	.byte	0x04, 0x0a
        /*0046*/ 	.short	(.L_21 - .L_20)
	.align		4
.L_20:
        /*0048*/ 	.word	index@(.nv.constant0._Z13test_gpu_copyPdS_)
        /*004c*/ 	.short	0x0380
        /*004e*/ 	.short	0x0010


	//----- nvinfo : EIATTR_SW_WAR
	.align		4
.L_21:
        /*0050*/ 	.byte	0x04, 0x36
        /*0052*/ 	.short	(.L_23 - .L_22)
.L_22:
        /*0054*/ 	.word	0x00000008
.L_23:


//--------------------- .nv.info._Z15max_pool_kerneliiiiiPdS_ --------------------------
	.section	.nv.info._Z15max_pool_kerneliiiiiPdS_,"",@"SHT_CUDA_INFO"
	.sectionflags	@""
	.align	4


	//----- nvinfo : EIATTR_CUDA_API_VERSION
	.align		4
        /*0000*/ 	.byte	0x04, 0x37
        /*0002*/ 	.short	(.L_25 - .L_24)
.L_24:
        /*0004*/ 	.word	0x00000082


	//----- nvinfo : EIATTR_KPARAM_INFO
	.align		4
.L_25:
        /*0008*/ 	.byte	0x04, 0x17
        /*000a*/ 	.short	(.L_27 - .L_26)
.L_26:
        /*000c*/ 	.word	0x00000000
        /*0010*/ 	.short	0x0006
        /*0012*/ 	.short	0x0020
        /*0014*/ 	.byte	0x00, 0xf5, 0x21, 0x00


	//----- nvinfo : EIATTR_KPARAM_INFO
	.align		4
.L_27:
        /*0018*/ 	.byte	0x04, 0x17
        /*001a*/ 	.short	(.L_29 - .L_28)
.L_28:
        /*001c*/ 	.word	0x00000000
        /*0020*/ 	.short	0x0005
        /*0022*/ 	.short	0x0018
        /*0024*/ 	.byte	0x00, 0xf5, 0x21, 0x00


	//----- nvinfo : EIATTR_KPARAM_INFO
	.align		4
.L_29:
        /*0028*/ 	.byte	0x04, 0x17
        /*002a*/ 	.short	(.L_31 - .L_30)
.L_30:
        /*002c*/ 	.word	0x00000000
        /*0030*/ 	.short	0x0004
        /*0032*/ 	.short	0x0010
        /*0034*/ 	.byte	0x00, 0xf0, 0x11, 0x00


	//----- nvinfo : EIATTR_KPARAM_INFO
	.align		4
.L_31:
        /*0038*/ 	.byte	0x04, 0x17
        /*003a*/ 	.short	(.L_33 - .L_32)
.L_32:
        /*003c*/ 	.word	0x00000000
        /*0040*/ 	.short	0x0003
        /*0042*/ 	.short	0x000c
        /*0044*/ 	.byte	0x00, 0xf0, 0x11, 0x00


	//----- nvinfo : EIATTR_KPARAM_INFO
	.align		4
.L_33:
        /*0048*/ 	.byte	0x04, 0x17
        /*004a*/ 	.short	(.L_35 - .L_34)
.L_34:
        /*004c*/ 	.word	0x00000000
        /*0050*/ 	.short	0x0002
        /*0052*/ 	.short	0x0008
        /*0054*/ 	.byte	0x00, 0xf0, 0x11, 0x00


	//----- nvinfo : EIATTR_KPARAM_INFO
	.align		4
.L_35:
        /*0058*/ 	.byte	0x04, 0x17
        /*005a*/ 	.short	(.L_37 - .L_36)
.L_36:
        /*005c*/ 	.word	0x00000000
        /*0060*/ 	.short	0x0001
        /*0062*/ 	.short	0x0004
        /*0064*/ 	.byte	0x00, 0xf0, 0x11, 0x00


	//----- nvinfo : EIATTR_KPARAM_INFO
	.align		4
.L_37:
        /*0068*/ 	.byte	0x04, 0x17
        /*006a*/ 	.short	(.L_39 - .L_38)
.L_38:
        /*006c*/ 	.word	0x00000000
        /*0070*/ 	.short	0x0000
        /*0072*/ 	.short	0x0000
        /*0074*/ 	.byte	0x00, 0xf0, 0x11, 0x00


	//----- nvinfo : EIATTR_SPARSE_MMA_MASK
	.align		4
.L_39:
        /*0078*/ 	.byte	0x03, 0x50
        /*007a*/ 	.short	0x0000


	//----- nvinfo : EIATTR_MAXREG_COUNT
	.align		4
        /*007c*/ 	.byte	0x03, 0x1b
        /*007e*/ 	.short	0x00ff


	//----- nvinfo : EIATTR_MERCURY_ISA_VERSION
	.align		4
        /*0080*/ 	.byte	0x03, 0x5f
        /*0082*/ 	.short	0x0101


	//----- nvinfo : EIATTR_VRC_CTA_INIT_COUNT
	.align		4
        /*0084*/ 	.byte	0x02, 0x4a
	.zero		1
	.zero		1


	//----- nvinfo : EIATTR_EXIT_INSTR_OFFSETS
	.align		4
        /*0088*/ 	.byte	0x04, 0x1c
        /*008a*/ 	.short	(.L_41 - .L_40)


	//   ....[0]....
.L_40:
        /*008c*/ 	.word	0x00000060


	//----- nvinfo : EIATTR_CBANK_PARAM_SIZE
	.align		4
.L_41:
        /*0090*/ 	.byte	0x03, 0x19
        /*0092*/ 	.short	0x0028


	//----- nvinfo : EIATTR_PARAM_CBANK
	.align		4
        /*0094*/ 	.byte	0x04, 0x0a
        /*0096*/ 	.short	(.L_43 - .L_42)
	.align		4
.L_42:
        /*0098*/ 	.word	index@(.nv.constant0._Z15max_pool_kerneliiiiiPdS_)
        /*009c*/ 	.short	0x0380
        /*009e*/ 	.short	0x0028


	//----- nvinfo : EIATTR_SW_WAR
	.align		4
.L_43:
        /*00a0*/ 	.byte	0x04, 0x36
        /*00a2*/ 	.short	(.L_45 - .L_44)
.L_44:
        /*00a4*/ 	.word	0x00000008
.L_45:


//--------------------- .nv.callgraph             --------------------------
	.section	.nv.callgraph,"",@"SHT_CUDA_CALLGRAPH"
	.align	4
	.sectionentsize	8
	.align		4
        /*0000*/ 	.word	0x00000000
	.align		4
        /*0004*/ 	.word	0xffffffff
	.align		4
        /*0008*/ 	.word	0x00000000
	.align		4
        /*000c*/ 	.word	0xfffffffe
	.align		4
        /*0010*/ 	.word	0x00000000
	.align		4
        /*0014*/ 	.word	0xfffffffd
	.align		4
        /*0018*/ 	.word	0x00000000
	.align		4
        /*001c*/ 	.word	0xfffffffc


//--------------------- .text._Z13test_gpu_copyPdS_ --------------------------
	.section	.text._Z13test_gpu_copyPdS_,"ax",@progbits
	.align	128
        .global         _Z13test_gpu_copyPdS_
        .type           _Z13test_gpu_copyPdS_,@function
        .size           _Z13test_gpu_copyPdS_,(.L_x_2 - _Z13test_gpu_copyPdS_)
        .other          _Z13test_gpu_copyPdS_,@"STO_CUDA_ENTRY STV_DEFAULT"
_Z13test_gpu_copyPdS_:
.text._Z13test_gpu_copyPdS_:
[----:B------:R-:W-:Y:S01]  /*0000*/  LDC R1, c[0x0][0x37c] ;  /* 0x0000df00ff017b82 */ /* 0x000fe20000000800 */
[----:B------:R-:W0:Y:S01]  /*0010*/  S2R R0, SR_CTAID.X ;  /* 0x0000000000007919 */ /* 0x000e220000002500 */
[----:B------:R-:W0:Y:S06]  /*0020*/  LDCU UR6, c[0x0][0x360] ;  /* 0x00006c00ff0677ac */ /* 0x000e2c0008000800 */
[----:B------:R-:W1:Y:S01]  /*0030*/  LDC.64 R2, c[0x0][0x380] ;  /* 0x0000e000ff027b82 */ /* 0x000e620000000a00 */
[----:B------:R-:W0:Y:S01]  /*0040*/  S2R R5, SR_TID.X ;  /* 0x0000000000057919 */ /* 0x000e220000002100 */
[----:B------:R-:W2:Y:S01]  /*0050*/  LDCU UR7, c[0x0][0x364] ;  /* 0x00006c80ff0777ac */ /* 0x000ea20008000800 */
[----:B------:R-:W2:Y:S01]  /*0060*/  S2R R4, SR_CTAID.Y ;  /* 0x0000000000047919 */ /* 0x000ea20000002600 */
[----:B------:R-:W3:Y:S01]  /*0070*/  LDCU.64 UR4, c[0x0][0x358] ;  /* 0x00006b00ff0477ac */ /* 0x000ee20008000a00 */
[----:B------:R-:W2:Y:S01]  /*0080*/  S2R R7, SR_TID.Y ;  /* 0x0000000000077919 */ /* 0x000ea20000002200 */
[----:B0-----:R-:W-:-:S02]  /*0090*/  IMAD R0, R0, UR6, R5 ;  /* 0x0000000600007c24 */ /* 0x001fc4000f8e0205 */
[----:B--2---:R-:W-:Y:S02]  /*00a0*/  IMAD R5, R4, UR7, R7 ;  /* 0x0000000704057c24 */ /* 0x004fe4000f8e0207 */
[----:B------:R-:W0:Y:S03]  /*00b0*/  LDC.64 R6, c[0x0][0x388] ;  /* 0x0000e200ff067b82 */ /* 0x000e260000000a00 */
[----:B------:R-:W-:-:S05]  /*00c0*/  LEA R9, R0, R5, 0xa ;  /* 0x0000000500097211 */ /* 0x000fca00078e50ff */
[----:B-1----:R-:W-:-:S05]  /*00d0*/  IMAD.WIDE R2, R9, 0x8, R2 ;  /* 0x0000000809027825 */ /* 0x002fca00078e0202 */
[----:B---3--:R-:W2:Y:S01]  /*00e0*/  LDG.E.64 R4, desc[UR4][R2.64] ;  /* 0x0000000402047981 */ /* 0x008ea2000c1e1b00 */
[----:B------:R-:W-:-:S04]  /*00f0*/  IADD3 R12, P0, PT, R2, 0x1000000, RZ ;  /* 0x01000000020c7810 */ /* 0x000fc80007f1e0ff */
[----:B------:R-:W-:Y:S01]  /*0100*/  IADD3.X R13, PT, PT, RZ, R3, RZ, P0, !PT ;  /* 0x00000003ff0d7210 */ /* 0x000fe200007fe4ff */
[----:B0-----:R-:W-:-:S05]  /*0110*/  IMAD.WIDE R6, R9, 0x8, R6 ;  /* 0x0000000809067825 */ /* 0x001fca00078e0206 */
[----:B--2---:R-:W-:Y:S04]  /*0120*/  STG.E.64 desc[UR4][R6.64], R4 ;  /* 0x0000000406007986 */ /* 0x004fe8000c101b04 */
[----:B------:R-:W2:Y:S01]  /*0130*/  LDG.E.64 R8, desc[UR4][R12.64+-0x800000] ;  /* 0x800000040c087981 */ /* 0x000ea2000c1e1b00 */
[----:B------:R-:W-:-:S04]  /*0140*/  IADD3 R14, P0, PT, R6, 0x1000000, RZ ;  /* 0x01000000060e7810 */ /* 0x000fc80007f1e0ff */
[----:B------:R-:W-:-:S05]  /*0150*/  IADD3.X R15, PT, PT, RZ, R7, RZ, P0, !PT ;  /* 0x00000007ff0f7210 */ /* 0x000fca00007fe4ff */
[----:B--2---:R-:W-:Y:S04]  /*0160*/  STG.E.64 desc[UR4][R14.64+-0x800000], R8 ;  /* 0x800000080e007986 */ /* 0x004fe8000c101b04 */
[----:B------:R-:W2:Y:S04]  /*0170*/  LDG.E.64 R10, desc[UR4][R12.64] ;  /* 0x000000040c0a7981 */ /* 0x000ea8000c1e1b00 */
[----:B--2---:R-:W-:Y:S01]  /*0180*/  STG.E.64 desc[UR4][R14.64], R10 ;  /* 0x0000000a0e007986 */ /* 0x004fe2000c101b04 */
[----:B------:R-:W-:Y:S05]  /*0190*/  EXIT ;  /* 0x000000000000794d */ /* 0x000fea0003800000 */
.L_x_0:
[----:B------:R-:W-:-:S00]  /*01a0*/  BRA `(.L_x_0) ;  /* 0xfffffffc00fc7947 */ /* 0x000fc0000383ffff */
[----:B------:R-:W-:-:S00]  /*01b0*/  NOP ;  /* 0x0000000000007918 */ /* 0x000fc00000000000 */
        /* <DEDUP_REMOVED lines=12> */
.L_x_2:


//--------------------- .text._Z15max_pool_kerneliiiiiPdS_ --------------------------
	.section	.text._Z15max_pool_kerneliiiiiPdS_,"ax",@progbits
	.align	128
        .global         _Z15max_pool_kerneliiiiiPdS_
        .type           _Z15max_pool_kerneliiiiiPdS_,@function
        .size           _Z15max_pool_kerneliiiiiPdS_,(.L_x_3 - _Z15max_pool_kerneliiiiiPdS_)
        .other          _Z15max_pool_kerneliiiiiPdS_,@"STO_CUDA_ENTRY STV_DEFAULT"
_Z15max_pool_kerneliiiiiPdS_:
.text._Z15max_pool_kerneliiiiiPdS_:
[----:B------:R-:W-:Y:S08]  /*0000*/  LDC R1, c[0x0][0x37c] ;  /* 0x0000df00ff017b82 */ /* 0x000ff00000000800 */
[----:B------:R-:W0:Y:S01]  /*0010*/  LDC.64 R2, c[0x0][0x3a0] ;  /* 0x0000e800ff027b82 */ /* 0x000e220000000a00 */
[----:B------:R-:W0:Y:S01]  /*0020*/  LDCU.64 UR4, c[0x0][0x358] ;  /* 0x00006b00ff0477ac */ /* 0x000e220008000a00 */
[----:B------:R-:W-:Y:S01]  /*0030*/  HFMA2 R4, -RZ, RZ, 0, 0 ;  /* 0x00000000ff047431 */ /* 0x000fe200000001ff */
[----:B------:R-:W-:-:S05]  /*0040*/  MOV R5, 0x40c38800 ;  /* 0x40c3880000057802 */ /* 0x000fca0000000f00 */
[----:B0-----:R-:W-:Y:S01]  /*0050*/  STG.E.64 desc[UR4][R2.64], R4 ;  /* 0x0000000402007986 */ /* 0x001fe2000c101b04 */
[----:B------:R-:W-:Y:S05]  /*0060*/  EXIT ;  /* 0x000000000000794d */ /* 0x000fea0003800000 */
.L_x_1:
        /* <DEDUP_REMOVED lines=9> */
.L_x_3:


//--------------------- .nv.shared.reserved.0     --------------------------
	.section	.nv.shared.reserved.0,"aw",@nobits
	.weak		__nv_reservedSMEM_offset_0_alias
	.size		__nv_reservedSMEM_offset_0_alias, 0, 64
	.other		__nv_reservedSMEM_offset_0_alias,@"STO_CUDA_RESERVED_SHARED STV_DEFAULT"
__nv_reservedSMEM_offset_0_alias:
	.zero		0
	.zero		64


//--------------------- .nv.constant0._Z13test_gpu_copyPdS_ --------------------------
	.section	.nv.constant0._Z13test_gpu_copyPdS_,"a",@progbits
	.sectionflags	@""
	.align	4
.nv.constant0._Z13test_gpu_copyPdS_:
	.zero		912


//--------------------- .nv.constant0._Z15max_pool_kerneliiiiiPdS_ --------------------------
	.section	.nv.constant0._Z15max_pool_kerneliiiiiPdS_,"a",@progbits
	.sectionflags	@""
	.align	4
.nv.constant0._Z15max_pool_kerneliiiiiPdS_:
	.zero		936


//--------------------- SYMBOLS --------------------------

	.type		.nv.reservedSmem.offset0,@object
	.size		.nv.reservedSmem.offset0,0x4
